//
// Generated by NVIDIA NVVM Compiler
//
// Compiler Build ID: CL-36424714
// Cuda compilation tools, release 13.0, V13.0.88
// Based on NVVM 20.0.0
//

.version 9.0
.target sm_100
.address_size 64

	// .globl	_Z15parMatTransposePfS_i
// _ZZ15parMatTransposePfS_iE5block has been demoted

.visible .entry _Z15parMatTransposePfS_i(
	.param .u64 .ptr .align 1 _Z15parMatTransposePfS_i_param_0,
	.param .u64 .ptr .align 1 _Z15parMatTransposePfS_i_param_1,
	.param .u32 _Z15parMatTransposePfS_i_param_2
)
{
	.reg .pred 	%p<4>;
	.reg .b32 	%r<18>;
	.reg .b32 	%f<3>;
	.reg .b64 	%rd<9>;
	// demoted variable
	.shared .align 4 .b8 _ZZ15parMatTransposePfS_iE5block[4096];
	ld.param.u64 	%rd1, [_Z15parMatTransposePfS_i_param_0];
	ld.param.u64 	%rd2, [_Z15parMatTransposePfS_i_param_1];
	ld.param.u32 	%r4, [_Z15parMatTransposePfS_i_param_2];
	mov.u32 	%r5, %ctaid.x;
	mov.u32 	%r6, %ctaid.y;
	mov.u32 	%r7, %tid.x;
	mov.u32 	%r8, %tid.y;
	mov.u32 	%r9, %ntid.y;
	mad.lo.s32 	%r1, %r9, %r6, %r8;
	mov.u32 	%r10, %ntid.x;
	mad.lo.s32 	%r2, %r10, %r5, %r7;
	max.s32 	%r11, %r1, %r2;
	setp.lt.s32 	%p1, %r11, %r4;
	setp.ge.s32 	%p2, %r11, %r4;
	shl.b32 	%r12, %r8, 7;
	mov.u32 	%r13, _ZZ15parMatTransposePfS_iE5block;
	add.s32 	%r14, %r13, %r12;
	shl.b32 	%r15, %r7, 2;
	add.s32 	%r3, %r14, %r15;
	@%p2 bra 	$L__BB0_2;
	cvta.to.global.u64 	%rd3, %rd2;
	mad.lo.s32 	%r16, %r4, %r2, %r1;
	mul.wide.s32 	%rd4, %r16, 4;
	add.s64 	%rd5, %rd3, %rd4;
	ld.global.f32 	%f1, [%rd5];
	st.shared.f32 	[%r3], %f1;
$L__BB0_2:
	bar.sync 	0;
	not.pred 	%p3, %p1;
	@%p3 bra 	$L__BB0_4;
	ld.shared.f32 	%f2, [%r3];
	mad.lo.s32 	%r17, %r4, %r1, %r2;
	cvta.to.global.u64 	%rd6, %rd1;
	mul.wide.s32 	%rd7, %r17, 4;
	add.s64 	%rd8, %rd6, %rd7;
	st.global.f32 	[%rd8], %f2;
$L__BB0_4:
	bar.sync 	0;
	ret;

}


// ===== COMPILED SASS (sm_100) =====

	.target	sm_100

	.elftype	@"ET_EXEC"


//--------------------- .note.nv.tkinfo           --------------------------
	.section	.note.nv.tkinfo,"",@"SHT_NOTE"
	.sectionflags	@"SHF_NOTE_NV_TKINFO"
	.tkinfo
        /*0018*/ 	.word	0x00000002
        /*0030*/ 	.string	""
        /*0030*/ 	.string	"ptxas"
        /*0030*/ 	.string	"Cuda compilation tools, release 13.0, V13.0.88"
        /*0030*/ 	.string	"Build cuda_13.0.r13.0/compiler.36424714_0"
        /*0030*/ 	.string	"-arch sm_100 -m 64 "



//--------------------- .note.nv.cuinfo           --------------------------
	.section	.note.nv.cuinfo,"",@"SHT_NOTE"
	.sectionflags	@"SHF_NOTE_NV_CUINFO"
        /*0018*/ 	.short	0x0002
        /*001a*/ 	.short	0x0064
        /*001c*/ 	.short	0x0082
	.zero		2


//--------------------- .nv.info                  --------------------------
	.section	.nv.info,"",@"SHT_CUDA_INFO"
	.align	4


	//----- nvinfo : EIATTR_REGCOUNT
	.align		4
        /*0000*/ 	.byte	0x04, 0x2f
        /*0002*/ 	.short	(.L_1 - .L_0)
	.align		4
.L_0:
        /*0004*/ 	.word	index@(_Z15parMatTransposePfS_i)
        /*0008*/ 	.word	0x0000000e


	//----- nvinfo : EIATTR_FRAME_SIZE
	.align		4
.L_1:
        /*000c*/ 	.byte	0x04, 0x11
        /*000e*/ 	.short	(.L_3 - .L_2)
	.align		4
.L_2:
        /*0010*/ 	.word	index@(_Z15parMatTransposePfS_i)
        /*0014*/ 	.word	0x00000000


	//----- nvinfo : EIATTR_MIN_STACK_SIZE
	.align		4
.L_3:
        /*0018*/ 	.byte	0x04, 0x12
        /*001a*/ 	.short	(.L_5 - .L_4)
	.align		4
.L_4:
        /*001c*/ 	.word	index@(_Z15parMatTransposePfS_i)
        /*0020*/ 	.word	0x00000000
.L_5:


//--------------------- .nv.compat                --------------------------
	.section	.nv.compat,"",@"SHT_CUDA_COMPAT_INFO"
	.align	4
        /*0000*/ 	.byte	0x02, 0x09, 0x00, 0x00, 0x02, 0x02, 0x01, 0x00, 0x02, 0x05, 0x05, 0x00, 0x03, 0x07, 0x01, 0x01
        /*0010*/ 	.byte	0x02, 0x03, 0x00, 0x00, 0x02, 0x06, 0x01, 0x00, 0x04, 0x0b, 0x08, 0x00, 0x09, 0x00, 0x00, 0x00
        /*0020*/ 	.byte	0x00, 0x00, 0x00, 0x00


//--------------------- .nv.info._Z15parMatTransposePfS_i --------------------------
	.section	.nv.info._Z15parMatTransposePfS_i,"",@"SHT_CUDA_INFO"
	.sectionflags	@""
	.align	4


	//----- nvinfo : EIATTR_CUDA_API_VERSION
	.align		4
        /*0000*/ 	.byte	0x04, 0x37
        /*0002*/ 	.short	(.L_7 - .L_6)
.L_6:
        /*0004*/ 	.word	0x00000082


	//----- nvinfo : EIATTR_KPARAM_INFO
	.align		4
.L_7:
        /*0008*/ 	.byte	0x04, 0x17
        /*000a*/ 	.short	(.L_9 - .L_8)
.L_8:
        /*000c*/ 	.word	0x00000000
        /*0010*/ 	.short	0x0002
        /*0012*/ 	.short	0x0010
        /*0014*/ 	.byte	0x00, 0xf0, 0x11, 0x00


	//----- nvinfo : EIATTR_KPARAM_INFO
	.align		4
.L_9:
        /*0018*/ 	.byte	0x04, 0x17
        /*001a*/ 	.short	(.L_11 - .L_10)
.L_10:
        /*001c*/ 	.word	0x00000000
        /*0020*/ 	.short	0x0001
        /*0022*/ 	.short	0x0008
        /*0024*/ 	.byte	0x00, 0xf5, 0x21, 0x00


	//----- nvinfo : EIATTR_KPARAM_INFO
	.align		4
.L_11:
        /*0028*/ 	.byte	0x04, 0x17
        /*002a*/ 	.short	(.L_13 - .L_12)
.L_12:
        /*002c*/ 	.word	0x00000000
        /*0030*/ 	.short	0x0000
        /*0032*/ 	.short	0x0000
        /*0034*/ 	.byte	0x00, 0xf5, 0x21, 0x00


	//----- nvinfo : EIATTR_SPARSE_MMA_MASK
	.align		4
.L_13:
        /*0038*/ 	.byte	0x03, 0x50
        /*003a*/ 	.short	0x0000


	//----- nvinfo : EIATTR_MAXREG_COUNT
	.align		4
        /*003c*/ 	.byte	0x03, 0x1b
        /*003e*/ 	.short	0x00ff


	//----- nvinfo : EIATTR_NUM_BARRIERS
	.align		4
        /*0040*/ 	.byte	0x02, 0x4c
        /*0042*/ 	.byte	0x01
	.zero		1


	//----- nvinfo : EIATTR_MERCURY_ISA_VERSION
	.align		4
        /*0044*/ 	.byte	0x03, 0x5f
        /*0046*/ 	.short	0x0101


	//----- nvinfo : EIATTR_VRC_CTA_INIT_COUNT
	.align		4
        /*0048*/ 	.byte	0x02, 0x4a
	.zero		1
	.zero		1


	//----- nvinfo : EIATTR_EXIT_INSTR_OFFSETS
	.align		4
        /*004c*/ 	.byte	0x04, 0x1c
        /*004e*/ 	.short	(.L_15 - .L_14)


	//   ....[0]....
.L_14:
        /*0050*/ 	.word	0x000001f0


	//----- nvinfo : EIATTR_CBANK_PARAM_SIZE
	.align		4
.L_15:
        /*0054*/ 	.byte	0x03, 0x19
        /*0056*/ 	.short	0x0014


	//----- nvinfo : EIATTR_PARAM_CBANK
	.align		4
        /*0058*/ 	.byte	0x04, 0x0a
        /*005a*/ 	.short	(.L_17 - .L_16)
	.align		4
.L_16:
        /*005c*/ 	.word	index@(.nv.constant0._Z15parMatTransposePfS_i)
        /*0060*/ 	.short	0x0380
        /*0062*/ 	.short	0x0014


	//----- nvinfo : EIATTR_SW_WAR
	.align		4
.L_17:
        /*0064*/ 	.byte	0x04, 0x36
        /*0066*/ 	.short	(.L_19 - .L_18)
.L_18:
        /*0068*/ 	.word	0x00000008
.L_19:


//--------------------- .nv.callgraph             --------------------------
	.section	.nv.callgraph,"",@"SHT_CUDA_CALLGRAPH"
	.align	4
	.sectionentsize	8
	.align		4
        /*0000*/ 	.word	0x00000000
	.align		4
        /*0004*/ 	.word	0xffffffff
	.align		4
        /*0008*/ 	.word	0x00000000
	.align		4
        /*000c*/ 	.word	0xfffffffe
	.align		4
        /*0010*/ 	.word	0x00000000
	.align		4
        /*0014*/ 	.word	0xfffffffd
	.align		4
        /*0018*/ 	.word	0x00000000
	.align		4
        /*001c*/ 	.word	0xfffffffc


//--------------------- .text._Z15parMatTransposePfS_i --------------------------
	.section	.text._Z15parMatTransposePfS_i,"ax",@progbits
	.align	128
        .global         _Z15parMatTransposePfS_i
        .type           _Z15parMatTransposePfS_i,@function
        .size           _Z15parMatTransposePfS_i,(.L_x_1 - _Z15parMatTransposePfS_i)
        .other          _Z15parMatTransposePfS_i,@"STO_CUDA_ENTRY STV_DEFAULT"
_Z15parMatTransposePfS_i:
.text._Z15parMatTransposePfS_i:
[----:B------:R-:W-:Y:S01]  /*0000*/  LDC R1, c[0x0][0x37c] ;  /* 0x0000df00ff017b82 */ /* 0x000fe20000000800 */
[----:B------:R-:W0:Y:S07]  /*0010*/  S2R R4, SR_TID.Y ;  /* 0x0000000000047919 */ /* 0x000e2e0000002200 */
[----:B------:R-:W0:Y:S01]  /*0020*/  LDC R3, c[0x0][0x364] ;  /* 0x0000d900ff037b82 */ /* 0x000e220000000800 */
[----:B------:R-:W1:Y:S01]  /*0030*/  LDCU UR8, c[0x0][0x390] ;  /* 0x00007200ff0877ac */ /* 0x000e620008000800 */
[----:B------:R-:W2:Y:S01]  /*0040*/  S2R R11, SR_TID.X ;  /* 0x00000000000b7919 */ /* 0x000ea20000002100 */
[----:B------:R-:W3:Y:S05]  /*0050*/  LDCU.64 UR6, c[0x0][0x358] ;  /* 0x00006b00ff0677ac */ /* 0x000eea0008000a00 */
[----:B------:R-:W-:Y:S08]  /*0060*/  S2UR UR4, SR_CTAID.X ;  /* 0x00000000000479c3 */ /* 0x000ff00000002500 */
[----:B------:R-:W0:Y:S08]  /*0070*/  S2UR UR5, SR_CTAID.Y ;  /* 0x00000000000579c3 */ /* 0x000e300000002600 */
[----:B------:R-:W2:Y:S01]  /*0080*/  LDC R2, c[0x0][0x360] ;  /* 0x0000d800ff027b82 */ /* 0x000ea20000000800 */
[----:B0-----:R-:W-:-:S02]  /*0090*/  IMAD R0, R3, UR5, R4 ;  /* 0x0000000503007c24 */ /* 0x001fc4000f8e0204 */
[----:B--2---:R-:W-:-:S05]  /*00a0*/  IMAD R7, R2, UR4, R11 ;  /* 0x0000000402077c24 */ /* 0x004fca000f8e020b */
[----:B------:R-:W-:-:S04]  /*00b0*/  VIMNMX R6, PT, PT, R0, R7, !PT ;  /* 0x0000000700067248 */ /* 0x000fc80007fe0100 */
[----:B-1----:R-:W-:-:S13]  /*00c0*/  ISETP.GE.AND P0, PT, R6, UR8, PT ;  /* 0x0000000806007c0c */ /* 0x002fda000bf06270 */
[----:B------:R-:W0:Y:S01]  /*00d0*/  @!P0 LDC.64 R2, c[0x0][0x388] ;  /* 0x0000e200ff028b82 */ /* 0x000e220000000a00 */
[----:B------:R-:W-:-:S04]  /*00e0*/  @!P0 IMAD R5, R7, UR8, R0 ;  /* 0x0000000807058c24 */ /* 0x000fc8000f8e0200 */
[----:B0-----:R-:W-:-:S05]  /*00f0*/  @!P0 IMAD.WIDE R2, R5, 0x4, R2 ;  /* 0x0000000405028825 */ /* 0x001fca00078e0202 */
[----:B---3--:R0:W2:Y:S01]  /*0100*/  @!P0 LDG.E R9, desc[UR6][R2.64] ;  /* 0x0000000602098981 */ /* 0x0080a2000c1e1900 */
[----:B------:R-:W1:Y:S01]  /*0110*/  S2UR UR5, SR_CgaCtaId ;  /* 0x00000000000579c3 */ /* 0x000e620000008800 */
[----:B------:R-:W-:Y:S01]  /*0120*/  UMOV UR4, 0x400 ;  /* 0x0000040000047882 */ /* 0x000fe20000000000 */
[----:B------:R-:W-:-:S13]  /*0130*/  ISETP.GE.AND P1, PT, R6, UR8, PT ;  /* 0x0000000806007c0c */ /* 0x000fda000bf26270 */
[----:B0-----:R-:W-:Y:S01]  /*0140*/  @!P1 IMAD R3, R0, UR8, R7 ;  /* 0x0000000800039c24 */ /* 0x001fe2000f8e0207 */
[----:B-1----:R-:W-:-:S06]  /*0150*/  ULEA UR4, UR5, UR4, 0x18 ;  /* 0x0000000405047291 */ /* 0x002fcc000f8ec0ff */
[----:B------:R-:W-:-:S04]  /*0160*/  LEA R4, R4, UR4, 0x7 ;  /* 0x0000000404047c11 */ /* 0x000fc8000f8e38ff */
[----:B------:R-:W-:Y:S02]  /*0170*/  LEA R6, R11, R4, 0x2 ;  /* 0x000000040b067211 */ /* 0x000fe400078e10ff */
[----:B------:R-:W0:Y:S02]  /*0180*/  @!P1 LDC.64 R4, c[0x0][0x380] ;  /* 0x0000e000ff049b82 */ /* 0x000e240000000a00 */
[----:B0-----:R-:W-:Y:S01]  /*0190*/  @!P1 IMAD.WIDE R2, R3, 0x4, R4 ;  /* 0x0000000403029825 */ /* 0x001fe200078e0204 */
[----:B--2---:R-:W-:Y:S05]  /*01a0*/  @!P0 STS [R6], R9 ;  /* 0x0000000906008388 */ /* 0x004fea0000000800 */
[----:B------:R-:W-:Y:S06]  /*01b0*/  BAR.SYNC.DEFER_BLOCKING 0x0 ;  /* 0x0000000000007b1d */ /* 0x000fec0000010000 */
[----:B------:R-:W0:Y:S04]  /*01c0*/  @!P1 LDS R11, [R6] ;  /* 0x00000000060b9984 */ /* 0x000e280000000800 */
[----:B0-----:R-:W-:Y:S01]  /*01d0*/  @!P1 STG.E desc[UR6][R2.64], R11 ;  /* 0x0000000b02009986 */ /* 0x001fe2000c101906 */
[----:B------:R-:W-:Y:S06]  /*01e0*/  BAR.SYNC.DEFER_BLOCKING 0x0 ;  /* 0x0000000000007b1d */ /* 0x000fec0000010000 */
[----:B------:R-:W-:Y:S05]  /*01f0*/  EXIT ;  /* 0x000000000000794d */ /* 0x000fea0003800000 */
.L_x_0:
[----:B------:R-:W-:-:S00]  /*0200*/  BRA `(.L_x_0) ;  /* 0xfffffffc00fc7947 */ /* 0x000fc0000383ffff */
[----:B------:R-:W-:-:S00]  /*0210*/  NOP ;  /* 0x0000000000007918 */ /* 0x000fc00000000000 */
        /* <DEDUP_REMOVED lines=14> */
.L_x_1:


//--------------------- .nv.shared._Z15parMatTransposePfS_i --------------------------
	.section	.nv.shared._Z15parMatTransposePfS_i,"aw",@nobits
	.sectionflags	@""
	.align	4
.nv.shared._Z15parMatTransposePfS_i:
	.zero		5120


//--------------------- .nv.shared.reserved.0     --------------------------
	.section	.nv.shared.reserved.0,"aw",@nobits
	.weak		__nv_reservedSMEM_offset_0_alias
	.size		__nv_reservedSMEM_offset_0_alias, 0, 64
	.other		__nv_reservedSMEM_offset_0_alias,@"STO_CUDA_RESERVED_SHARED STV_DEFAULT"
__nv_reservedSMEM_offset_0_alias:
	.zero		0
	.zero		64


//--------------------- .nv.constant0._Z15parMatTransposePfS_i --------------------------
	.section	.nv.constant0._Z15parMatTransposePfS_i,"a",@progbits
	.sectionflags	@""
	.align	4
.nv.constant0._Z15parMatTransposePfS_i:
	.zero		916


//--------------------- SYMBOLS --------------------------

	.type		.nv.reservedSmem.offset0,@object
	.size		.nv.reservedSmem.offset0,0x4
	.type		.nv.reservedSmem.cap,@object
	.size		.nv.reservedSmem.cap,0x4
